//
// Generated by NVIDIA NVVM Compiler
//
// Compiler Build ID: CL-36424714
// Cuda compilation tools, release 13.0, V13.0.88
// Based on NVVM 20.0.0
//

.version 9.0
.target sm_100
.address_size 64

	// .globl	_Z18linearSearchKernelPiP19SearchConfigurationi

.visible .entry _Z18linearSearchKernelPiP19SearchConfigurationi(
	.param .u64 .ptr .align 1 _Z18linearSearchKernelPiP19SearchConfigurationi_param_0,
	.param .u64 .ptr .align 1 _Z18linearSearchKernelPiP19SearchConfigurationi_param_1,
	.param .u32 _Z18linearSearchKernelPiP19SearchConfigurationi_param_2
)
{
	.reg .pred 	%p<4>;
	.reg .b16 	%rs<3>;
	.reg .b32 	%r<8>;
	.reg .b64 	%rd<7>;

	ld.param.u64 	%rd2, [_Z18linearSearchKernelPiP19SearchConfigurationi_param_0];
	ld.param.u64 	%rd3, [_Z18linearSearchKernelPiP19SearchConfigurationi_param_1];
	ld.param.u32 	%r2, [_Z18linearSearchKernelPiP19SearchConfigurationi_param_2];
	cvta.to.global.u64 	%rd1, %rd3;
	ld.global.u8 	%rs1, [%rd1];
	setp.ne.s16 	%p1, %rs1, 0;
	@%p1 bra 	$L__BB0_4;
	mov.u32 	%r3, %ctaid.x;
	mov.u32 	%r4, %ntid.x;
	mov.u32 	%r5, %tid.x;
	mad.lo.s32 	%r1, %r3, %r4, %r5;
	setp.ge.s32 	%p2, %r1, %r2;
	@%p2 bra 	$L__BB0_4;
	ld.global.u32 	%r6, [%rd1+4];
	cvta.to.global.u64 	%rd4, %rd2;
	mul.wide.s32 	%rd5, %r1, 4;
	add.s64 	%rd6, %rd4, %rd5;
	ld.global.u32 	%r7, [%rd6];
	setp.ne.s32 	%p3, %r6, %r7;
	@%p3 bra 	$L__BB0_4;
	mov.b16 	%rs2, 1;
	st.global.u8 	[%rd1], %rs2;
$L__BB0_4:
	ret;

}
	// .globl	_Z11assignValuePii
.visible .entry _Z11assignValuePii(
	.param .u64 .ptr .align 1 _Z11assignValuePii_param_0,
	.param .u32 _Z11assignValuePii_param_1
)
{
	.reg .b32 	%r<2>;
	.reg .b64 	%rd<3>;

	ld.param.u64 	%rd1, [_Z11assignValuePii_param_0];
	ld.param.u32 	%r1, [_Z11assignValuePii_param_1];
	cvta.to.global.u64 	%rd2, %rd1;
	st.global.u32 	[%rd2], %r1;
	ret;

}


// ===== COMPILED SASS (sm_100) =====

	.target	sm_100

	.elftype	@"ET_EXEC"


//--------------------- .note.nv.tkinfo           --------------------------
	.section	.note.nv.tkinfo,"",@"SHT_NOTE"
	.sectionflags	@"SHF_NOTE_NV_TKINFO"
	.tkinfo
        /*0018*/ 	.word	0x00000002
        /*0030*/ 	.string	""
        /*0030*/ 	.string	"ptxas"
        /*0030*/ 	.string	"Cuda compilation tools, release 13.0, V13.0.88"
        /*0030*/ 	.string	"Build cuda_13.0.r13.0/compiler.36424714_0"
        /*0030*/ 	.string	"-arch sm_100 -m 64 "



//--------------------- .note.nv.cuinfo           --------------------------
	.section	.note.nv.cuinfo,"",@"SHT_NOTE"
	.sectionflags	@"SHF_NOTE_NV_CUINFO"
        /*0018*/ 	.short	0x0002
        /*001a*/ 	.short	0x0064
        /*001c*/ 	.short	0x0082
	.zero		2


//--------------------- .nv.info                  --------------------------
	.section	.nv.info,"",@"SHT_CUDA_INFO"
	.align	4


	//----- nvinfo : EIATTR_REGCOUNT
	.align		4
        /*0000*/ 	.byte	0x04, 0x2f
        /*0002*/ 	.short	(.L_1 - .L_0)
	.align		4
.L_0:
        /*0004*/ 	.word	index@(_Z18linearSearchKernelPiP19SearchConfigurationi)
        /*0008*/ 	.word	0x0000000a


	//----- nvinfo : EIATTR_FRAME_SIZE
	.align		4
.L_1:
        /*000c*/ 	.byte	0x04, 0x11
        /*000e*/ 	.short	(.L_3 - .L_2)
	.align		4
.L_2:
        /*0010*/ 	.word	index@(_Z18linearSearchKernelPiP19SearchConfigurationi)
        /*0014*/ 	.word	0x00000000


	//----- nvinfo : EIATTR_REGCOUNT
	.align		4
.L_3:
        /*0018*/ 	.byte	0x04, 0x2f
        /*001a*/ 	.short	(.L_5 - .L_4)
	.align		4
.L_4:
        /*001c*/ 	.word	index@(_Z11assignValuePii)
        /*0020*/ 	.word	0x00000008


	//----- nvinfo : EIATTR_FRAME_SIZE
	.align		4
.L_5:
        /*0024*/ 	.byte	0x04, 0x11
        /*0026*/ 	.short	(.L_7 - .L_6)
	.align		4
.L_6:
        /*0028*/ 	.word	index@(_Z11assignValuePii)
        /*002c*/ 	.word	0x00000000


	//----- nvinfo : EIATTR_MIN_STACK_SIZE
	.align		4
.L_7:
        /*0030*/ 	.byte	0x04, 0x12
        /*0032*/ 	.short	(.L_9 - .L_8)
	.align		4
.L_8:
        /*0034*/ 	.word	index@(_Z11assignValuePii)
        /*0038*/ 	.word	0x00000000


	//----- nvinfo : EIATTR_MIN_STACK_SIZE
	.align		4
.L_9:
        /*003c*/ 	.byte	0x04, 0x12
        /*003e*/ 	.short	(.L_11 - .L_10)
	.align		4
.L_10:
        /*0040*/ 	.word	index@(_Z18linearSearchKernelPiP19SearchConfigurationi)
        /*0044*/ 	.word	0x00000000
.L_11:


//--------------------- .nv.compat                --------------------------
	.section	.nv.compat,"",@"SHT_CUDA_COMPAT_INFO"
	.align	4
        /*0000*/ 	.byte	0x02, 0x09, 0x00, 0x00, 0x02, 0x02, 0x01, 0x00, 0x02, 0x05, 0x05, 0x00, 0x03, 0x07, 0x01, 0x01
        /*0010*/ 	.byte	0x02, 0x03, 0x00, 0x00, 0x02, 0x06, 0x01, 0x00, 0x04, 0x0b, 0x08, 0x00, 0x09, 0x00, 0x00, 0x00
        /*0020*/ 	.byte	0x00, 0x00, 0x00, 0x00


//--------------------- .nv.info._Z11assignValuePii --------------------------
	.section	.nv.info._Z11assignValuePii,"",@"SHT_CUDA_INFO"
	.sectionflags	@""
	.align	4


	//----- nvinfo : EIATTR_CUDA_API_VERSION
	.align		4
        /*0000*/ 	.byte	0x04, 0x37
        /*0002*/ 	.short	(.L_13 - .L_12)
.L_12:
        /*0004*/ 	.word	0x00000082


	//----- nvinfo : EIATTR_KPARAM_INFO
	.align		4
.L_13:
        /*0008*/ 	.byte	0x04, 0x17
        /*000a*/ 	.short	(.L_15 - .L_14)
.L_14:
        /*000c*/ 	.word	0x00000000
        /*0010*/ 	.short	0x0001
        /*0012*/ 	.short	0x0008
        /*0014*/ 	.byte	0x00, 0xf0, 0x11, 0x00


	//----- nvinfo : EIATTR_KPARAM_INFO
	.align		4
.L_15:
        /*0018*/ 	.byte	0x04, 0x17
        /*001a*/ 	.short	(.L_17 - .L_16)
.L_16:
        /*001c*/ 	.word	0x00000000
        /*0020*/ 	.short	0x0000
        /*0022*/ 	.short	0x0000
        /*0024*/ 	.byte	0x00, 0xf5, 0x21, 0x00


	//----- nvinfo : EIATTR_SPARSE_MMA_MASK
	.align		4
.L_17:
        /*0028*/ 	.byte	0x03, 0x50
        /*002a*/ 	.short	0x0000


	//----- nvinfo : EIATTR_MAXREG_COUNT
	.align		4
        /*002c*/ 	.byte	0x03, 0x1b
        /*002e*/ 	.short	0x00ff


	//----- nvinfo : EIATTR_MERCURY_ISA_VERSION
	.align		4
        /*0030*/ 	.byte	0x03, 0x5f
        /*0032*/ 	.short	0x0101


	//----- nvinfo : EIATTR_VRC_CTA_INIT_COUNT
	.align		4
        /*0034*/ 	.byte	0x02, 0x4a
	.zero		1
	.zero		1


	//----- nvinfo : EIATTR_EXIT_INSTR_OFFSETS
	.align		4
        /*0038*/ 	.byte	0x04, 0x1c
        /*003a*/ 	.short	(.L_19 - .L_18)


	//   ....[0]....
.L_18:
        /*003c*/ 	.word	0x00000050


	//----- nvinfo : EIATTR_CBANK_PARAM_SIZE
	.align		4
.L_19:
        /*0040*/ 	.byte	0x03, 0x19
        /*0042*/ 	.short	0x000c


	//----- nvinfo : EIATTR_PARAM_CBANK
	.align		4
        /*0044*/ 	.byte	0x04, 0x0a
        /*0046*/ 	.short	(.L_21 - .L_20)
	.align		4
.L_20:
        /*0048*/ 	.word	index@(.nv.constant0._Z11assignValuePii)
        /*004c*/ 	.short	0x0380
        /*004e*/ 	.short	0x000c


	//----- nvinfo : EIATTR_SW_WAR
	.align		4
.L_21:
        /*0050*/ 	.byte	0x04, 0x36
        /*0052*/ 	.short	(.L_23 - .L_22)
.L_22:
        /*0054*/ 	.word	0x00000008
.L_23:


//--------------------- .nv.info._Z18linearSearchKernelPiP19SearchConfigurationi --------------------------
	.section	.nv.info._Z18linearSearchKernelPiP19SearchConfigurationi,"",@"SHT_CUDA_INFO"
	.sectionflags	@""
	.align	4


	//----- nvinfo : EIATTR_CUDA_API_VERSION
	.align		4
        /*0000*/ 	.byte	0x04, 0x37
        /*0002*/ 	.short	(.L_25 - .L_24)
.L_24:
        /*0004*/ 	.word	0x00000082


	//----- nvinfo : EIATTR_KPARAM_INFO
	.align		4
.L_25:
        /*0008*/ 	.byte	0x04, 0x17
        /*000a*/ 	.short	(.L_27 - .L_26)
.L_26:
        /*000c*/ 	.word	0x00000000
        /*0010*/ 	.short	0x0002
        /*0012*/ 	.short	0x0010
        /*0014*/ 	.byte	0x00, 0xf0, 0x11, 0x00


	//----- nvinfo : EIATTR_KPARAM_INFO
	.align		4
.L_27:
        /*0018*/ 	.byte	0x04, 0x17
        /*001a*/ 	.short	(.L_29 - .L_28)
.L_28:
        /*001c*/ 	.word	0x00000000
        /*0020*/ 	.short	0x0001
        /*0022*/ 	.short	0x0008
        /*0024*/ 	.byte	0x00, 0xf5, 0x21, 0x00


	//----- nvinfo : EIATTR_KPARAM_INFO
	.align		4
.L_29:
        /*0028*/ 	.byte	0x04, 0x17
        /*002a*/ 	.short	(.L_31 - .L_30)
.L_30:
        /*002c*/ 	.word	0x00000000
        /*0030*/ 	.short	0x0000
        /*0032*/ 	.short	0x0000
        /*0034*/ 	.byte	0x00, 0xf5, 0x21, 0x00


	//----- nvinfo : EIATTR_SPARSE_MMA_MASK
	.align		4
.L_31:
        /*0038*/ 	.byte	0x03, 0x50
        /*003a*/ 	.short	0x0000


	//----- nvinfo : EIATTR_MAXREG_COUNT
	.align		4
        /*003c*/ 	.byte	0x03, 0x1b
        /*003e*/ 	.short	0x00ff


	//----- nvinfo : EIATTR_MERCURY_ISA_VERSION
	.align		4
        /*0040*/ 	.byte	0x03, 0x5f
        /*0042*/ 	.short	0x0101


	//----- nvinfo : EIATTR_VRC_CTA_INIT_COUNT
	.align		4
        /*0044*/ 	.byte	0x02, 0x4a
	.zero		1
	.zero		1


	//----- nvinfo : EIATTR_EXIT_INSTR_OFFSETS
	.align		4
        /*0048*/ 	.byte	0x04, 0x1c
        /*004a*/ 	.short	(.L_33 - .L_32)


	//   ....[0]....
.L_32:
        /*004c*/ 	.word	0x00000050


	//   ....[1]....
        /*0050*/ 	.word	0x000000c0


	//   ....[2]....
        /*0054*/ 	.word	0x00000120


	//   ....[3]....
        /*0058*/ 	.word	0x00000150


	//----- nvinfo : EIATTR_CBANK_PARAM_SIZE
	.align		4
.L_33:
        /*005c*/ 	.byte	0x03, 0x19
        /*005e*/ 	.short	0x0014


	//----- nvinfo : EIATTR_PARAM_CBANK
	.align		4
        /*0060*/ 	.byte	0x04, 0x0a
        /*0062*/ 	.short	(.L_35 - .L_34)
	.align		4
.L_34:
        /*0064*/ 	.word	index@(.nv.constant0._Z18linearSearchKernelPiP19SearchConfigurationi)
        /*0068*/ 	.short	0x0380
        /*006a*/ 	.short	0x0014


	//----- nvinfo : EIATTR_SW_WAR
	.align		4
.L_35:
        /*006c*/ 	.byte	0x04, 0x36
        /*006e*/ 	.short	(.L_37 - .L_36)
.L_36:
        /*0070*/ 	.word	0x00000008
.L_37:


//--------------------- .nv.callgraph             --------------------------
	.section	.nv.callgraph,"",@"SHT_CUDA_CALLGRAPH"
	.align	4
	.sectionentsize	8
	.align		4
        /*0000*/ 	.word	0x00000000
	.align		4
        /*0004*/ 	.word	0xffffffff
	.align		4
        /*0008*/ 	.word	0x00000000
	.align		4
        /*000c*/ 	.word	0xfffffffe
	.align		4
        /*0010*/ 	.word	0x00000000
	.align		4
        /*0014*/ 	.word	0xfffffffd
	.align		4
        /*0018*/ 	.word	0x00000000
	.align		4
        /*001c*/ 	.word	0xfffffffc


//--------------------- .text._Z11assignValuePii  --------------------------
	.section	.text._Z11assignValuePii,"ax",@progbits
	.align	128
        .global         _Z11assignValuePii
        .type           _Z11assignValuePii,@function
        .size           _Z11assignValuePii,(.L_x_2 - _Z11assignValuePii)
        .other          _Z11assignValuePii,@"STO_CUDA_ENTRY STV_DEFAULT"
_Z11assignValuePii:
.text._Z11assignValuePii:
[----:B------:R-:W-:Y:S08]  /*0000*/  LDC R1, c[0x0][0x37c] ;  /* 0x0000df00ff017b82 */ /* 0x000ff00000000800 */
[----:B------:R-:W0:Y:S01]  /*0010*/  LDC R5, c[0x0][0x388] ;  /* 0x0000e200ff057b82 */ /* 0x000e220000000800 */
[----:B------:R-:W0:Y:S07]  /*0020*/  LDCU.64 UR4, c[0x0][0x358] ;  /* 0x00006b00ff0477ac */ /* 0x000e2e0008000a00 */
[----:B------:R-:W0:Y:S02]  /*0030*/  LDC.64 R2, c[0x0][0x380] ;  /* 0x0000e000ff027b82 */ /* 0x000e240000000a00 */
[----:B0-----:R-:W-:Y:S01]  /*0040*/  STG.E desc[UR4][R2.64], R5 ;  /* 0x0000000502007986 */ /* 0x001fe2000c101904 */
[----:B------:R-:W-:Y:S05]  /*0050*/  EXIT ;  /* 0x000000000000794d */ /* 0x000fea0003800000 */
.L_x_0:
[----:B------:R-:W-:-:S00]  /*0060*/  BRA `(.L_x_0) ;  /* 0xfffffffc00fc7947 */ /* 0x000fc0000383ffff */
[----:B------:R-:W-:-:S00]  /*0070*/  NOP ;  /* 0x0000000000007918 */ /* 0x000fc00000000000 */
        /* <DEDUP_REMOVED lines=8> */
.L_x_2:


//--------------------- .text._Z18linearSearchKernelPiP19SearchConfigurationi --------------------------
	.section	.text._Z18linearSearchKernelPiP19SearchConfigurationi,"ax",@progbits
	.align	128
        .global         _Z18linearSearchKernelPiP19SearchConfigurationi
        .type           _Z18linearSearchKernelPiP19SearchConfigurationi,@function
        .size           _Z18linearSearchKernelPiP19SearchConfigurationi,(.L_x_3 - _Z18linearSearchKernelPiP19SearchConfigurationi)
        .other          _Z18linearSearchKernelPiP19SearchConfigurationi,@"STO_CUDA_ENTRY STV_DEFAULT"
_Z18linearSearchKernelPiP19SearchConfigurationi:
.text._Z18linearSearchKernelPiP19SearchConfigurationi:
[----:B------:R-:W-:Y:S08]  /*0000*/  LDC R1, c[0x0][0x37c] ;  /* 0x0000df00ff017b82 */ /* 0x000ff00000000800 */
[----:B------:R-:W0:Y:S01]  /*0010*/  LDC.64 R2, c[0x0][0x388] ;  /* 0x0000e200ff027b82 */ /* 0x000e220000000a00 */
[----:B------:R-:W0:Y:S02]  /*0020*/  LDCU.64 UR4, c[0x0][0x358] ;  /* 0x00006b00ff0477ac */ /* 0x000e240008000a00 */
[----:B0-----:R-:W2:Y:S02]  /*0030*/  LDG.E.U8 R0, desc[UR4][R2.64] ;  /* 0x0000000402007981 */ /* 0x001ea4000c1e1100 */
[----:B--2---:R-:W-:-:S13]  /*0040*/  ISETP.NE.AND P0, PT, R0, RZ, PT ;  /* 0x000000ff0000720c */ /* 0x004fda0003f05270 */
[----:B------:R-:W-:Y:S05]  /*0050*/  @P0 EXIT ;  /* 0x000000000000094d */ /* 0x000fea0003800000 */
[----:B------:R-:W0:Y:S01]  /*0060*/  S2R R0, SR_TID.X ;  /* 0x0000000000007919 */ /* 0x000e220000002100 */
[----:B------:R-:W0:Y:S01]  /*0070*/  S2UR UR6, SR_CTAID.X ;  /* 0x00000000000679c3 */ /* 0x000e220000002500 */
[----:B------:R-:W1:Y:S07]  /*0080*/  LDCU UR7, c[0x0][0x390] ;  /* 0x00007200ff0777ac */ /* 0x000e6e0008000800 */
[----:B------:R-:W0:Y:S02]  /*0090*/  LDC R7, c[0x0][0x360] ;  /* 0x0000d800ff077b82 */ /* 0x000e240000000800 */
[----:B0-----:R-:W-:-:S05]  /*00a0*/  IMAD R7, R7, UR6, R0 ;  /* 0x0000000607077c24 */ /* 0x001fca000f8e0200 */
[----:B-1----:R-:W-:-:S13]  /*00b0*/  ISETP.GE.AND P0, PT, R7, UR7, PT ;  /* 0x0000000707007c0c */ /* 0x002fda000bf06270 */
[----:B------:R-:W-:Y:S05]  /*00c0*/  @P0 EXIT ;  /* 0x000000000000094d */ /* 0x000fea0003800000 */
[----:B------:R-:W0:Y:S01]  /*00d0*/  LDC.64 R4, c[0x0][0x380] ;  /* 0x0000e000ff047b82 */ /* 0x000e220000000a00 */
[----:B------:R-:W2:Y:S01]  /*00e0*/  LDG.E R0, desc[UR4][R2.64+0x4] ;  /* 0x0000040402007981 */ /* 0x000ea2000c1e1900 */
[----:B0-----:R-:W-:-:S06]  /*00f0*/  IMAD.WIDE R4, R7, 0x4, R4 ;  /* 0x0000000407047825 */ /* 0x001fcc00078e0204 */
[----:B------:R-:W2:Y:S02]  /*0100*/  LDG.E R5, desc[UR4][R4.64] ;  /* 0x0000000404057981 */ /* 0x000ea4000c1e1900 */
[----:B--2---:R-:W-:-:S13]  /*0110*/  ISETP.NE.AND P0, PT, R0, R5, PT ;  /* 0x000000050000720c */ /* 0x004fda0003f05270 */
[----:B------:R-:W-:Y:S05]  /*0120*/  @P0 EXIT ;  /* 0x000000000000094d */ /* 0x000fea0003800000 */
[----:B------:R-:W-:-:S05]  /*0130*/  HFMA2 R0, -RZ, RZ, 0, 5.9604644775390625e-08 ;  /* 0x00000001ff007431 */ /* 0x000fca00000001ff */
[----:B------:R-:W-:Y:S01]  /*0140*/  STG.E.U8 desc[UR4][R2.64], R0 ;  /* 0x0000000002007986 */ /* 0x000fe2000c101104 */
[----:B------:R-:W-:Y:S05]  /*0150*/  EXIT ;  /* 0x000000000000794d */ /* 0x000fea0003800000 */
.L_x_1:
        /* <DEDUP_REMOVED lines=10> */
.L_x_3:


//--------------------- .nv.shared.reserved.0     --------------------------
	.section	.nv.shared.reserved.0,"aw",@nobits
	.weak		__nv_reservedSMEM_offset_0_alias
	.size		__nv_reservedSMEM_offset_0_alias, 0, 64
	.other		__nv_reservedSMEM_offset_0_alias,@"STO_CUDA_RESERVED_SHARED STV_DEFAULT"
__nv_reservedSMEM_offset_0_alias:
	.zero		0
	.zero		64


//--------------------- .nv.constant0._Z11assignValuePii --------------------------
	.section	.nv.constant0._Z11assignValuePii,"a",@progbits
	.sectionflags	@""
	.align	4
.nv.constant0._Z11assignValuePii:
	.zero		908


//--------------------- .nv.constant0._Z18linearSearchKernelPiP19SearchConfigurationi --------------------------
	.section	.nv.constant0._Z18linearSearchKernelPiP19SearchConfigurationi,"a",@progbits
	.sectionflags	@""
	.align	4
.nv.constant0._Z18linearSearchKernelPiP19SearchConfigurationi:
	.zero		916


//--------------------- SYMBOLS --------------------------

	.type		.nv.reservedSmem.offset0,@object
	.size		.nv.reservedSmem.offset0,0x4
